//
// Generated by NVIDIA NVVM Compiler
//
// Compiler Build ID: CL-36424714
// Cuda compilation tools, release 13.0, V13.0.88
// Based on NVVM 20.0.0
//

.version 9.0
.target sm_100
.address_size 64

	// .globl	_Z9transposeiiPKiPi
// _ZZ9transposeiiPKiPiE6buffer has been demoted

.visible .entry _Z9transposeiiPKiPi(
	.param .u32 _Z9transposeiiPKiPi_param_0,
	.param .u32 _Z9transposeiiPKiPi_param_1,
	.param .u64 .ptr .align 1 _Z9transposeiiPKiPi_param_2,
	.param .u64 .ptr .align 1 _Z9transposeiiPKiPi_param_3
)
{
	.reg .pred 	%p<7>;
	.reg .b32 	%r<27>;
	.reg .b32 	%f<3>;
	.reg .b64 	%rd<9>;
	// demoted variable
	.shared .align 4 .b8 _ZZ9transposeiiPKiPiE6buffer[1024];
	ld.param.u32 	%r9, [_Z9transposeiiPKiPi_param_0];
	ld.param.u32 	%r10, [_Z9transposeiiPKiPi_param_1];
	ld.param.u64 	%rd1, [_Z9transposeiiPKiPi_param_2];
	ld.param.u64 	%rd2, [_Z9transposeiiPKiPi_param_3];
	mov.u32 	%r1, %tid.x;
	mov.u32 	%r2, %tid.y;
	mov.u32 	%r11, %ctaid.x;
	shl.b32 	%r3, %r11, 4;
	add.s32 	%r4, %r3, %r1;
	mov.u32 	%r12, %ctaid.y;
	shl.b32 	%r5, %r12, 4;
	add.s32 	%r6, %r5, %r2;
	setp.ge.s32 	%p1, %r6, %r9;
	setp.ge.s32 	%p2, %r4, %r10;
	or.pred  	%p3, %p1, %p2;
	@%p3 bra 	$L__BB0_2;
	cvta.to.global.u64 	%rd3, %rd1;
	mad.lo.s32 	%r13, %r10, %r6, %r4;
	mul.wide.s32 	%rd4, %r13, 4;
	add.s64 	%rd5, %rd3, %rd4;
	ld.global.u32 	%r14, [%rd5];
	cvt.rn.f32.s32 	%f1, %r14;
	shl.b32 	%r15, %r2, 6;
	mov.u32 	%r16, _ZZ9transposeiiPKiPiE6buffer;
	add.s32 	%r17, %r16, %r15;
	shl.b32 	%r18, %r1, 2;
	add.s32 	%r19, %r17, %r18;
	st.shared.f32 	[%r19], %f1;
$L__BB0_2:
	bar.sync 	0;
	add.s32 	%r7, %r5, %r1;
	add.s32 	%r8, %r3, %r2;
	setp.ge.s32 	%p4, %r7, %r9;
	setp.ge.s32 	%p5, %r8, %r10;
	or.pred  	%p6, %p4, %p5;
	@%p6 bra 	$L__BB0_4;
	shl.b32 	%r20, %r1, 6;
	mov.u32 	%r21, _ZZ9transposeiiPKiPiE6buffer;
	add.s32 	%r22, %r21, %r20;
	shl.b32 	%r23, %r2, 2;
	add.s32 	%r24, %r22, %r23;
	ld.shared.f32 	%f2, [%r24];
	cvt.rzi.s32.f32 	%r25, %f2;
	mad.lo.s32 	%r26, %r8, %r9, %r7;
	cvta.to.global.u64 	%rd6, %rd2;
	mul.wide.s32 	%rd7, %r26, 4;
	add.s64 	%rd8, %rd6, %rd7;
	st.global.u32 	[%rd8], %r25;
$L__BB0_4:
	ret;

}


// ===== COMPILED SASS (sm_100) =====

	.target	sm_100

	.elftype	@"ET_EXEC"


//--------------------- .note.nv.tkinfo           --------------------------
	.section	.note.nv.tkinfo,"",@"SHT_NOTE"
	.sectionflags	@"SHF_NOTE_NV_TKINFO"
	.tkinfo
        /*0018*/ 	.word	0x00000002
        /*0030*/ 	.string	""
        /*0030*/ 	.string	"ptxas"
        /*0030*/ 	.string	"Cuda compilation tools, release 13.0, V13.0.88"
        /*0030*/ 	.string	"Build cuda_13.0.r13.0/compiler.36424714_0"
        /*0030*/ 	.string	"-arch sm_100 -m 64 "



//--------------------- .note.nv.cuinfo           --------------------------
	.section	.note.nv.cuinfo,"",@"SHT_NOTE"
	.sectionflags	@"SHF_NOTE_NV_CUINFO"
        /*0018*/ 	.short	0x0002
        /*001a*/ 	.short	0x0064
        /*001c*/ 	.short	0x0082
	.zero		2


//--------------------- .nv.info                  --------------------------
	.section	.nv.info,"",@"SHT_CUDA_INFO"
	.align	4


	//----- nvinfo : EIATTR_REGCOUNT
	.align		4
        /*0000*/ 	.byte	0x04, 0x2f
        /*0002*/ 	.short	(.L_1 - .L_0)
	.align		4
.L_0:
        /*0004*/ 	.word	index@(_Z9transposeiiPKiPi)
        /*0008*/ 	.word	0x0000000e


	//----- nvinfo : EIATTR_FRAME_SIZE
	.align		4
.L_1:
        /*000c*/ 	.byte	0x04, 0x11
        /*000e*/ 	.short	(.L_3 - .L_2)
	.align		4
.L_2:
        /*0010*/ 	.word	index@(_Z9transposeiiPKiPi)
        /*0014*/ 	.word	0x00000000


	//----- nvinfo : EIATTR_MIN_STACK_SIZE
	.align		4
.L_3:
        /*0018*/ 	.byte	0x04, 0x12
        /*001a*/ 	.short	(.L_5 - .L_4)
	.align		4
.L_4:
        /*001c*/ 	.word	index@(_Z9transposeiiPKiPi)
        /*0020*/ 	.word	0x00000000
.L_5:


//--------------------- .nv.compat                --------------------------
	.section	.nv.compat,"",@"SHT_CUDA_COMPAT_INFO"
	.align	4
        /*0000*/ 	.byte	0x02, 0x09, 0x00, 0x00, 0x02, 0x02, 0x01, 0x00, 0x02, 0x05, 0x05, 0x00, 0x03, 0x07, 0x01, 0x01
        /*0010*/ 	.byte	0x02, 0x03, 0x00, 0x00, 0x02, 0x06, 0x01, 0x00, 0x04, 0x0b, 0x08, 0x00, 0x09, 0x00, 0x00, 0x00
        /*0020*/ 	.byte	0x00, 0x00, 0x00, 0x00


//--------------------- .nv.info._Z9transposeiiPKiPi --------------------------
	.section	.nv.info._Z9transposeiiPKiPi,"",@"SHT_CUDA_INFO"
	.sectionflags	@""
	.align	4


	//----- nvinfo : EIATTR_CUDA_API_VERSION
	.align		4
        /*0000*/ 	.byte	0x04, 0x37
        /*0002*/ 	.short	(.L_7 - .L_6)
.L_6:
        /*0004*/ 	.word	0x00000082


	//----- nvinfo : EIATTR_KPARAM_INFO
	.align		4
.L_7:
        /*0008*/ 	.byte	0x04, 0x17
        /*000a*/ 	.short	(.L_9 - .L_8)
.L_8:
        /*000c*/ 	.word	0x00000000
        /*0010*/ 	.short	0x0003
        /*0012*/ 	.short	0x0010
        /*0014*/ 	.byte	0x00, 0xf5, 0x21, 0x00


	//----- nvinfo : EIATTR_KPARAM_INFO
	.align		4
.L_9:
        /*0018*/ 	.byte	0x04, 0x17
        /*001a*/ 	.short	(.L_11 - .L_10)
.L_10:
        /*001c*/ 	.word	0x00000000
        /*0020*/ 	.short	0x0002
        /*0022*/ 	.short	0x0008
        /*0024*/ 	.byte	0x00, 0xf5, 0x21, 0x00


	//----- nvinfo : EIATTR_KPARAM_INFO
	.align		4
.L_11:
        /*0028*/ 	.byte	0x04, 0x17
        /*002a*/ 	.short	(.L_13 - .L_12)
.L_12:
        /*002c*/ 	.word	0x00000000
        /*0030*/ 	.short	0x0001
        /*0032*/ 	.short	0x0004
        /*0034*/ 	.byte	0x00, 0xf0, 0x11, 0x00


	//----- nvinfo : EIATTR_KPARAM_INFO
	.align		4
.L_13:
        /*0038*/ 	.byte	0x04, 0x17
        /*003a*/ 	.short	(.L_15 - .L_14)
.L_14:
        /*003c*/ 	.word	0x00000000
        /*0040*/ 	.short	0x0000
        /*0042*/ 	.short	0x0000
        /*0044*/ 	.byte	0x00, 0xf0, 0x11, 0x00


	//----- nvinfo : EIATTR_SPARSE_MMA_MASK
	.align		4
.L_15:
        /*0048*/ 	.byte	0x03, 0x50
        /*004a*/ 	.short	0x0000


	//----- nvinfo : EIATTR_MAXREG_COUNT
	.align		4
        /*004c*/ 	.byte	0x03, 0x1b
        /*004e*/ 	.short	0x00ff


	//----- nvinfo : EIATTR_NUM_BARRIERS
	.align		4
        /*0050*/ 	.byte	0x02, 0x4c
        /*0052*/ 	.byte	0x01
	.zero		1


	//----- nvinfo : EIATTR_MERCURY_ISA_VERSION
	.align		4
        /*0054*/ 	.byte	0x03, 0x5f
        /*0056*/ 	.short	0x0101


	//----- nvinfo : EIATTR_VRC_CTA_INIT_COUNT
	.align		4
        /*0058*/ 	.byte	0x02, 0x4a
	.zero		1
	.zero		1


	//----- nvinfo : EIATTR_EXIT_INSTR_OFFSETS
	.align		4
        /*005c*/ 	.byte	0x04, 0x1c
        /*005e*/ 	.short	(.L_17 - .L_16)


	//   ....[0]....
.L_16:
        /*0060*/ 	.word	0x000001b0


	//   ....[1]....
        /*0064*/ 	.word	0x00000270


	//----- nvinfo : EIATTR_CBANK_PARAM_SIZE
	.align		4
.L_17:
        /*0068*/ 	.byte	0x03, 0x19
        /*006a*/ 	.short	0x0018


	//----- nvinfo : EIATTR_PARAM_CBANK
	.align		4
        /*006c*/ 	.byte	0x04, 0x0a
        /*006e*/ 	.short	(.L_19 - .L_18)
	.align		4
.L_18:
        /*0070*/ 	.word	index@(.nv.constant0._Z9transposeiiPKiPi)
        /*0074*/ 	.short	0x0380
        /*0076*/ 	.short	0x0018


	//----- nvinfo : EIATTR_SW_WAR
	.align		4
.L_19:
        /*0078*/ 	.byte	0x04, 0x36
        /*007a*/ 	.short	(.L_21 - .L_20)
.L_20:
        /*007c*/ 	.word	0x00000008
.L_21:


//--------------------- .nv.callgraph             --------------------------
	.section	.nv.callgraph,"",@"SHT_CUDA_CALLGRAPH"
	.align	4
	.sectionentsize	8
	.align		4
        /*0000*/ 	.word	0x00000000
	.align		4
        /*0004*/ 	.word	0xffffffff
	.align		4
        /*0008*/ 	.word	0x00000000
	.align		4
        /*000c*/ 	.word	0xfffffffe
	.align		4
        /*0010*/ 	.word	0x00000000
	.align		4
        /*0014*/ 	.word	0xfffffffd
	.align		4
        /*0018*/ 	.word	0x00000000
	.align		4
        /*001c*/ 	.word	0xfffffffc


//--------------------- .text._Z9transposeiiPKiPi --------------------------
	.section	.text._Z9transposeiiPKiPi,"ax",@progbits
	.align	128
        .global         _Z9transposeiiPKiPi
        .type           _Z9transposeiiPKiPi,@function
        .size           _Z9transposeiiPKiPi,(.L_x_1 - _Z9transposeiiPKiPi)
        .other          _Z9transposeiiPKiPi,@"STO_CUDA_ENTRY STV_DEFAULT"
_Z9transposeiiPKiPi:
.text._Z9transposeiiPKiPi:
[----:B------:R-:W-:Y:S01]  /*0000*/  LDC R1, c[0x0][0x37c] ;  /* 0x0000df00ff017b82 */ /* 0x000fe20000000800 */
[----:B------:R-:W0:Y:S01]  /*0010*/  S2R R9, SR_TID.X ;  /* 0x0000000000097919 */ /* 0x000e220000002100 */
[----:B------:R-:W1:Y:S01]  /*0020*/  LDCU.64 UR8, c[0x0][0x380] ;  /* 0x00007000ff0877ac */ /* 0x000e620008000a00 */
[----:B------:R-:W0:Y:S01]  /*0030*/  S2R R4, SR_CTAID.X ;  /* 0x0000000000047919 */ /* 0x000e220000002500 */
[----:B------:R-:W2:Y:S01]  /*0040*/  LDCU.64 UR6, c[0x0][0x358] ;  /* 0x00006b00ff0677ac */ /* 0x000ea20008000a00 */
[----:B------:R-:W3:Y:S01]  /*0050*/  S2R R11, SR_TID.Y ;  /* 0x00000000000b7919 */ /* 0x000ee20000002200 */
[----:B------:R-:W3:Y:S01]  /*0060*/  S2R R6, SR_CTAID.Y ;  /* 0x0000000000067919 */ /* 0x000ee20000002600 */
[----:B0-----:R-:W-:-:S05]  /*0070*/  IMAD R0, R4, 0x10, R9 ;  /* 0x0000001004007824 */ /* 0x001fca00078e0209 */
[----:B-1----:R-:W-:Y:S01]  /*0080*/  ISETP.GE.AND P0, PT, R0, UR9, PT ;  /* 0x0000000900007c0c */ /* 0x002fe2000bf06270 */
[----:B---3--:R-:W-:-:S05]  /*0090*/  IMAD R5, R6, 0x10, R11 ;  /* 0x0000001006057824 */ /* 0x008fca00078e020b */
[----:B------:R-:W-:-:S13]  /*00a0*/  ISETP.GE.OR P0, PT, R5, UR8, P0 ;  /* 0x0000000805007c0c */ /* 0x000fda0008706670 */
[----:B------:R-:W0:Y:S01]  /*00b0*/  @!P0 LDC.64 R2, c[0x0][0x388] ;  /* 0x0000e200ff028b82 */ /* 0x000e220000000a00 */
[----:B------:R-:W-:-:S04]  /*00c0*/  @!P0 IMAD R5, R5, UR9, R0 ;  /* 0x0000000905058c24 */ /* 0x000fc8000f8e0200 */
[----:B0-----:R-:W-:-:S06]  /*00d0*/  @!P0 IMAD.WIDE R2, R5, 0x4, R2 ;  /* 0x0000000405028825 */ /* 0x001fcc00078e0202 */
[----:B--2---:R-:W2:Y:S01]  /*00e0*/  @!P0 LDG.E R2, desc[UR6][R2.64] ;  /* 0x0000000602028981 */ /* 0x004ea2000c1e1900 */
[----:B------:R-:W-:Y:S02]  /*00f0*/  @!P0 MOV R0, 0x400 ;  /* 0x0000040000008802 */ /* 0x000fe40000000f00 */
[----:B------:R-:W-:Y:S01]  /*0100*/  LEA R7, R4, R11, 0x4 ;  /* 0x0000000b04077211 */ /* 0x000fe200078e20ff */
[----:B------:R-:W0:Y:S01]  /*0110*/  @!P0 S2R R5, SR_CgaCtaId ;  /* 0x0000000000058919 */ /* 0x000e220000008800 */
[----:B------:R-:W-:Y:S02]  /*0120*/  IMAD R4, R6, 0x10, R9 ;  /* 0x0000001006047824 */ /* 0x000fe400078e0209 */
[----:B------:R-:W-:-:S04]  /*0130*/  ISETP.GE.AND P1, PT, R7, UR9, PT ;  /* 0x0000000907007c0c */ /* 0x000fc8000bf26270 */
[----:B------:R-:W-:Y:S02]  /*0140*/  ISETP.GE.OR P1, PT, R4, UR8, P1 ;  /* 0x0000000804007c0c */ /* 0x000fe40008f26670 */
[----:B0-----:R-:W-:-:S04]  /*0150*/  @!P0 LEA R0, R5, R0, 0x18 ;  /* 0x0000000005008211 */ /* 0x001fc800078ec0ff */
[----:B------:R-:W-:-:S05]  /*0160*/  @!P0 LEA R0, R11, R0, 0x6 ;  /* 0x000000000b008211 */ /* 0x000fca00078e30ff */
[----:B------:R-:W-:Y:S01]  /*0170*/  @!P0 IMAD R5, R9, 0x4, R0 ;  /* 0x0000000409058824 */ /* 0x000fe200078e0200 */
[----:B--2---:R-:W-:-:S05]  /*0180*/  @!P0 I2FP.F32.S32 R0, R2 ;  /* 0x0000000200008245 */ /* 0x004fca0000201400 */
[----:B------:R0:W-:Y:S01]  /*0190*/  @!P0 STS [R5], R0 ;  /* 0x0000000005008388 */ /* 0x0001e20000000800 */
[----:B------:R-:W-:Y:S06]  /*01a0*/  BAR.SYNC.DEFER_BLOCKING 0x0 ;  /* 0x0000000000007b1d */ /* 0x000fec0000010000 */
[----:B------:R-:W-:Y:S05]  /*01b0*/  @P1 EXIT ;  /* 0x000000000000194d */ /* 0x000fea0003800000 */
[----:B------:R-:W1:Y:S01]  /*01c0*/  S2UR UR5, SR_CgaCtaId ;  /* 0x00000000000579c3 */ /* 0x000e620000008800 */
[----:B------:R-:W-:Y:S01]  /*01d0*/  UMOV UR4, 0x400 ;  /* 0x0000040000047882 */ /* 0x000fe20000000000 */
[----:B------:R-:W-:-:S06]  /*01e0*/  IMAD R7, R7, UR8, R4 ;  /* 0x0000000807077c24 */ /* 0x000fcc000f8e0204 */
[----:B------:R-:W2:Y:S01]  /*01f0*/  LDC.64 R2, c[0x0][0x390] ;  /* 0x0000e400ff027b82 */ /* 0x000ea20000000a00 */
[----:B-1----:R-:W-:-:S06]  /*0200*/  ULEA UR4, UR5, UR4, 0x18 ;  /* 0x0000000405047291 */ /* 0x002fcc000f8ec0ff */
[----:B0-----:R-:W-:Y:S01]  /*0210*/  LEA R0, R9, UR4, 0x6 ;  /* 0x0000000409007c11 */ /* 0x001fe2000f8e30ff */
[----:B--2---:R-:W-:-:S03]  /*0220*/  IMAD.WIDE R2, R7, 0x4, R2 ;  /* 0x0000000407027825 */ /* 0x004fc600078e0202 */
[----:B------:R-:W-:-:S06]  /*0230*/  LEA R0, R11, R0, 0x2 ;  /* 0x000000000b007211 */ /* 0x000fcc00078e10ff */
[----:B------:R-:W0:Y:S02]  /*0240*/  LDS R0, [R0] ;  /* 0x0000000000007984 */ /* 0x000e240000000800 */
[----:B0-----:R-:W0:Y:S02]  /*0250*/  F2I.TRUNC.NTZ R5, R0 ;  /* 0x0000000000057305 */ /* 0x001e24000020f100 */
[----:B0-----:R-:W-:Y:S01]  /*0260*/  STG.E desc[UR6][R2.64], R5 ;  /* 0x0000000502007986 */ /* 0x001fe2000c101906 */
[----:B------:R-:W-:Y:S05]  /*0270*/  EXIT ;  /* 0x000000000000794d */ /* 0x000fea0003800000 */
.L_x_0:
[----:B------:R-:W-:-:S00]  /*0280*/  BRA `(.L_x_0) ;  /* 0xfffffffc00fc7947 */ /* 0x000fc0000383ffff */
[----:B------:R-:W-:-:S00]  /*0290*/  NOP ;  /* 0x0000000000007918 */ /* 0x000fc00000000000 */
        /* <DEDUP_REMOVED lines=14> */
.L_x_1:


//--------------------- .nv.shared._Z9transposeiiPKiPi --------------------------
	.section	.nv.shared._Z9transposeiiPKiPi,"aw",@nobits
	.sectionflags	@""
	.align	4
.nv.shared._Z9transposeiiPKiPi:
	.zero		2048


//--------------------- .nv.shared.reserved.0     --------------------------
	.section	.nv.shared.reserved.0,"aw",@nobits
	.weak		__nv_reservedSMEM_offset_0_alias
	.size		__nv_reservedSMEM_offset_0_alias, 0, 64
	.other		__nv_reservedSMEM_offset_0_alias,@"STO_CUDA_RESERVED_SHARED STV_DEFAULT"
__nv_reservedSMEM_offset_0_alias:
	.zero		0
	.zero		64


//--------------------- .nv.constant0._Z9transposeiiPKiPi --------------------------
	.section	.nv.constant0._Z9transposeiiPKiPi,"a",@progbits
	.sectionflags	@""
	.align	4
.nv.constant0._Z9transposeiiPKiPi:
	.zero		920


//--------------------- SYMBOLS --------------------------

	.type		.nv.reservedSmem.offset0,@object
	.size		.nv.reservedSmem.offset0,0x4
	.type		.nv.reservedSmem.cap,@object
	.size		.nv.reservedSmem.cap,0x4
